//
// Generated by NVIDIA NVVM Compiler
//
// Compiler Build ID: CL-36424714
// Cuda compilation tools, release 13.0, V13.0.88
// Based on NVVM 20.0.0
//

.version 9.0
.target sm_100
.address_size 64

	// .globl	initialize_instances

.visible .entry initialize_instances(
	.param .u64 .ptr .align 1 initialize_instances_param_0,
	.param .u64 .ptr .align 1 initialize_instances_param_1,
	.param .u64 .ptr .align 1 initialize_instances_param_2,
	.param .u32 initialize_instances_param_3
)
{
	.reg .pred 	%p<6>;
	.reg .b32 	%r<19>;
	.reg .b32 	%f<13>;
	.reg .b64 	%rd<15>;

	ld.param.u64 	%rd4, [initialize_instances_param_0];
	ld.param.u64 	%rd5, [initialize_instances_param_1];
	ld.param.u64 	%rd6, [initialize_instances_param_2];
	ld.param.u32 	%r2, [initialize_instances_param_3];
	mov.u32 	%r3, %ctaid.x;
	mov.u32 	%r4, %ntid.x;
	mov.u32 	%r5, %tid.x;
	mad.lo.s32 	%r1, %r3, %r4, %r5;
	setp.ge.u32 	%p1, %r1, %r2;
	@%p1 bra 	$L__BB0_3;
	cvta.to.global.u64 	%rd7, %rd4;
	cvta.to.global.u64 	%rd8, %rd6;
	cvta.to.global.u64 	%rd9, %rd5;
	mul.wide.u32 	%rd10, %r1, 64;
	add.s64 	%rd1, %rd8, %rd10;
	ld.global.nc.v4.u32 	{%r6, %r7, %r8, %r9}, [%rd1];
	add.s64 	%rd2, %rd1, 16;
	mul.wide.u32 	%rd11, %r6, 80;
	add.s64 	%rd12, %rd7, %rd11;
	add.s64 	%rd3, %rd12, 56;
	ld.global.u32 	%r10, [%rd12+56];
	and.b32  	%r11, %r7, 2;
	setp.eq.s32 	%p2, %r11, 0;
	setp.eq.s32 	%p3, %r8, 0;
	selp.b32 	%r12, 0, 255, %p3;
	selp.b32 	%r13, %r10, %r12, %p2;
	mul.wide.u32 	%rd13, %r6, 8;
	add.s64 	%rd14, %rd9, %rd13;
	ld.global.nc.v2.u32 	{%r14, %r15}, [%rd14];
	mov.b32 	%r16, 5;
	mov.b32 	%r17, 0;
	st.global.v4.u32 	[%rd12+48], {%r6, %r17, %r13, %r16};
	st.global.v4.u32 	[%rd12+64], {%r14, %r15, %r17, %r17};
	and.b32  	%r18, %r7, 1;
	setp.eq.b32 	%p4, %r18, 1;
	not.pred 	%p5, %p4;
	@%p5 bra 	$L__BB0_3;
	ld.global.nc.v4.f32 	{%f1, %f2, %f3, %f4}, [%rd2];
	ld.global.nc.v4.f32 	{%f5, %f6, %f7, %f8}, [%rd1+32];
	ld.global.nc.v4.f32 	{%f9, %f10, %f11, %f12}, [%rd1+48];
	st.global.v4.f32 	[%rd3+-56], {%f1, %f2, %f3, %f4};
	st.global.v4.f32 	[%rd3+-40], {%f5, %f6, %f7, %f8};
	st.global.v4.f32 	[%rd3+-24], {%f9, %f10, %f11, %f12};
$L__BB0_3:
	ret;

}
	// .globl	update_instances
.visible .entry update_instances(
	.param .u64 .ptr .align 1 update_instances_param_0,
	.param .u64 .ptr .align 1 update_instances_param_1,
	.param .u32 update_instances_param_2
)
{
	.reg .pred 	%p<6>;
	.reg .b32 	%r<12>;
	.reg .b32 	%f<13>;
	.reg .b64 	%rd<10>;

	ld.param.u64 	%rd3, [update_instances_param_0];
	ld.param.u64 	%rd4, [update_instances_param_1];
	ld.param.u32 	%r3, [update_instances_param_2];
	mov.u32 	%r4, %ctaid.x;
	mov.u32 	%r5, %ntid.x;
	mov.u32 	%r6, %tid.x;
	mad.lo.s32 	%r1, %r4, %r5, %r6;
	setp.ge.u32 	%p1, %r1, %r3;
	@%p1 bra 	$L__BB1_5;
	cvta.to.global.u64 	%rd5, %rd3;
	cvta.to.global.u64 	%rd6, %rd4;
	mul.wide.u32 	%rd7, %r1, 64;
	add.s64 	%rd1, %rd6, %rd7;
	ld.global.nc.v2.u32 	{%r7, %r2}, [%rd1];
	ld.global.nc.v4.f32 	{%f1, %f2, %f3, %f4}, [%rd1+16];
	ld.global.nc.v4.f32 	{%f5, %f6, %f7, %f8}, [%rd1+32];
	ld.global.nc.v4.f32 	{%f9, %f10, %f11, %f12}, [%rd1+48];
	and.b32  	%r8, %r2, 2;
	setp.eq.s32 	%p2, %r8, 0;
	mul.wide.u32 	%rd8, %r7, 80;
	add.s64 	%rd9, %rd5, %rd8;
	add.s64 	%rd2, %rd9, 56;
	@%p2 bra 	$L__BB1_3;
	ld.global.nc.u32 	%r9, [%rd1+8];
	setp.eq.s32 	%p3, %r9, 0;
	selp.b32 	%r10, 0, 255, %p3;
	st.global.u32 	[%rd2], %r10;
$L__BB1_3:
	and.b32  	%r11, %r2, 1;
	setp.eq.b32 	%p4, %r11, 1;
	not.pred 	%p5, %p4;
	@%p5 bra 	$L__BB1_5;
	st.global.v4.f32 	[%rd2+-56], {%f1, %f2, %f3, %f4};
	st.global.v4.f32 	[%rd2+-40], {%f5, %f6, %f7, %f8};
	st.global.v4.f32 	[%rd2+-24], {%f9, %f10, %f11, %f12};
$L__BB1_5:
	ret;

}


// ===== COMPILED SASS (sm_100) =====

	.target	sm_100

	.elftype	@"ET_EXEC"


//--------------------- .note.nv.tkinfo           --------------------------
	.section	.note.nv.tkinfo,"",@"SHT_NOTE"
	.sectionflags	@"SHF_NOTE_NV_TKINFO"
	.tkinfo
        /*0018*/ 	.word	0x00000002
        /*0030*/ 	.string	""
        /*0030*/ 	.string	"ptxas"
        /*0030*/ 	.string	"Cuda compilation tools, release 13.0, V13.0.88"
        /*0030*/ 	.string	"Build cuda_13.0.r13.0/compiler.36424714_0"
        /*0030*/ 	.string	"-arch sm_100 -m 64 "



//--------------------- .note.nv.cuinfo           --------------------------
	.section	.note.nv.cuinfo,"",@"SHT_NOTE"
	.sectionflags	@"SHF_NOTE_NV_CUINFO"
        /*0018*/ 	.short	0x0002
        /*001a*/ 	.short	0x0064
        /*001c*/ 	.short	0x0082
	.zero		2


//--------------------- .nv.info                  --------------------------
	.section	.nv.info,"",@"SHT_CUDA_INFO"
	.align	4


	//----- nvinfo : EIATTR_REGCOUNT
	.align		4
        /*0000*/ 	.byte	0x04, 0x2f
        /*0002*/ 	.short	(.L_1 - .L_0)
	.align		4
.L_0:
        /*0004*/ 	.word	index@(initialize_instances)
        /*0008*/ 	.word	0x00000016


	//----- nvinfo : EIATTR_FRAME_SIZE
	.align		4
.L_1:
        /*000c*/ 	.byte	0x04, 0x11
        /*000e*/ 	.short	(.L_3 - .L_2)
	.align		4
.L_2:
        /*0010*/ 	.word	index@(initialize_instances)
        /*0014*/ 	.word	0x00000000


	//----- nvinfo : EIATTR_REGCOUNT
	.align		4
.L_3:
        /*0018*/ 	.byte	0x04, 0x2f
        /*001a*/ 	.short	(.L_5 - .L_4)
	.align		4
.L_4:
        /*001c*/ 	.word	index@(update_instances)
        /*0020*/ 	.word	0x00000016


	//----- nvinfo : EIATTR_FRAME_SIZE
	.align		4
.L_5:
        /*0024*/ 	.byte	0x04, 0x11
        /*0026*/ 	.short	(.L_7 - .L_6)
	.align		4
.L_6:
        /*0028*/ 	.word	index@(update_instances)
        /*002c*/ 	.word	0x00000000


	//----- nvinfo : EIATTR_MIN_STACK_SIZE
	.align		4
.L_7:
        /*0030*/ 	.byte	0x04, 0x12
        /*0032*/ 	.short	(.L_9 - .L_8)
	.align		4
.L_8:
        /*0034*/ 	.word	index@(update_instances)
        /*0038*/ 	.word	0x00000000


	//----- nvinfo : EIATTR_MIN_STACK_SIZE
	.align		4
.L_9:
        /*003c*/ 	.byte	0x04, 0x12
        /*003e*/ 	.short	(.L_11 - .L_10)
	.align		4
.L_10:
        /*0040*/ 	.word	index@(initialize_instances)
        /*0044*/ 	.word	0x00000000
.L_11:


//--------------------- .nv.compat                --------------------------
	.section	.nv.compat,"",@"SHT_CUDA_COMPAT_INFO"
	.align	4
        /*0000*/ 	.byte	0x02, 0x09, 0x00, 0x00, 0x02, 0x02, 0x01, 0x00, 0x02, 0x05, 0x05, 0x00, 0x03, 0x07, 0x01, 0x01
        /*0010*/ 	.byte	0x02, 0x03, 0x00, 0x00, 0x02, 0x06, 0x01, 0x00, 0x04, 0x0b, 0x08, 0x00, 0x09, 0x00, 0x00, 0x00
        /*0020*/ 	.byte	0x00, 0x00, 0x00, 0x00


//--------------------- .nv.info.update_instances --------------------------
	.section	.nv.info.update_instances,"",@"SHT_CUDA_INFO"
	.sectionflags	@""
	.align	4


	//----- nvinfo : EIATTR_CUDA_API_VERSION
	.align		4
        /*0000*/ 	.byte	0x04, 0x37
        /*0002*/ 	.short	(.L_13 - .L_12)
.L_12:
        /*0004*/ 	.word	0x00000082


	//----- nvinfo : EIATTR_KPARAM_INFO
	.align		4
.L_13:
        /*0008*/ 	.byte	0x04, 0x17
        /*000a*/ 	.short	(.L_15 - .L_14)
.L_14:
        /*000c*/ 	.word	0x00000000
        /*0010*/ 	.short	0x0002
        /*0012*/ 	.short	0x0010
        /*0014*/ 	.byte	0x00, 0xf0, 0x11, 0x00


	//----- nvinfo : EIATTR_KPARAM_INFO
	.align		4
.L_15:
        /*0018*/ 	.byte	0x04, 0x17
        /*001a*/ 	.short	(.L_17 - .L_16)
.L_16:
        /*001c*/ 	.word	0x00000000
        /*0020*/ 	.short	0x0001
        /*0022*/ 	.short	0x0008
        /*0024*/ 	.byte	0x00, 0xf5, 0x21, 0x00


	//----- nvinfo : EIATTR_KPARAM_INFO
	.align		4
.L_17:
        /*0028*/ 	.byte	0x04, 0x17
        /*002a*/ 	.short	(.L_19 - .L_18)
.L_18:
        /*002c*/ 	.word	0x00000000
        /*0030*/ 	.short	0x0000
        /*0032*/ 	.short	0x0000
        /*0034*/ 	.byte	0x00, 0xf5, 0x21, 0x00


	//----- nvinfo : EIATTR_SPARSE_MMA_MASK
	.align		4
.L_19:
        /*0038*/ 	.byte	0x03, 0x50
        /*003a*/ 	.short	0x0000


	//----- nvinfo : EIATTR_MAXREG_COUNT
	.align		4
        /*003c*/ 	.byte	0x03, 0x1b
        /*003e*/ 	.short	0x00ff


	//----- nvinfo : EIATTR_MERCURY_ISA_VERSION
	.align		4
        /*0040*/ 	.byte	0x03, 0x5f
        /*0042*/ 	.short	0x0101


	//----- nvinfo : EIATTR_UNUSED_LOAD_BYTE_OFFSET
	.align		4
        /*0044*/ 	.byte	0x04, 0x44
        /*0046*/ 	.short	(.L_21 - .L_20)


	//   ....[0]....
.L_20:
        /*0048*/ 	.word	0x000000c0
        /*004c*/ 	.word	0x00000fff


	//----- nvinfo : EIATTR_VRC_CTA_INIT_COUNT
	.align		4
.L_21:
        /*0050*/ 	.byte	0x02, 0x4a
	.zero		1
	.zero		1


	//----- nvinfo : EIATTR_EXIT_INSTR_OFFSETS
	.align		4
        /*0054*/ 	.byte	0x04, 0x1c
        /*0056*/ 	.short	(.L_23 - .L_22)


	//   ....[0]....
.L_22:
        /*0058*/ 	.word	0x00000070


	//   ....[1]....
        /*005c*/ 	.word	0x00000140


	//   ....[2]....
        /*0060*/ 	.word	0x000001b0


	//----- nvinfo : EIATTR_CBANK_PARAM_SIZE
	.align		4
.L_23:
        /*0064*/ 	.byte	0x03, 0x19
        /*0066*/ 	.short	0x0014


	//----- nvinfo : EIATTR_PARAM_CBANK
	.align		4
        /*0068*/ 	.byte	0x04, 0x0a
        /*006a*/ 	.short	(.L_25 - .L_24)
	.align		4
.L_24:
        /*006c*/ 	.word	index@(.nv.constant0.update_instances)
        /*0070*/ 	.short	0x0380
        /*0072*/ 	.short	0x0014


	//----- nvinfo : EIATTR_SW_WAR
	.align		4
.L_25:
        /*0074*/ 	.byte	0x04, 0x36
        /*0076*/ 	.short	(.L_27 - .L_26)
.L_26:
        /*0078*/ 	.word	0x00000008
.L_27:


//--------------------- .nv.info.initialize_instances --------------------------
	.section	.nv.info.initialize_instances,"",@"SHT_CUDA_INFO"
	.sectionflags	@""
	.align	4


	//----- nvinfo : EIATTR_CUDA_API_VERSION
	.align		4
        /*0000*/ 	.byte	0x04, 0x37
        /*0002*/ 	.short	(.L_29 - .L_28)
.L_28:
        /*0004*/ 	.word	0x00000082


	//----- nvinfo : EIATTR_KPARAM_INFO
	.align		4
.L_29:
        /*0008*/ 	.byte	0x04, 0x17
        /*000a*/ 	.short	(.L_31 - .L_30)
.L_30:
        /*000c*/ 	.word	0x00000000
        /*0010*/ 	.short	0x0003
        /*0012*/ 	.short	0x0018
        /*0014*/ 	.byte	0x00, 0xf0, 0x11, 0x00


	//----- nvinfo : EIATTR_KPARAM_INFO
	.align		4
.L_31:
        /*0018*/ 	.byte	0x04, 0x17
        /*001a*/ 	.short	(.L_33 - .L_32)
.L_32:
        /*001c*/ 	.word	0x00000000
        /*0020*/ 	.short	0x0002
        /*0022*/ 	.short	0x0010
        /*0024*/ 	.byte	0x00, 0xf5, 0x21, 0x00


	//----- nvinfo : EIATTR_KPARAM_INFO
	.align		4
.L_33:
        /*0028*/ 	.byte	0x04, 0x17
        /*002a*/ 	.short	(.L_35 - .L_34)
.L_34:
        /*002c*/ 	.word	0x00000000
        /*0030*/ 	.short	0x0001
        /*0032*/ 	.short	0x0008
        /*0034*/ 	.byte	0x00, 0xf5, 0x21, 0x00


	//----- nvinfo : EIATTR_KPARAM_INFO
	.align		4
.L_35:
        /*0038*/ 	.byte	0x04, 0x17
        /*003a*/ 	.short	(.L_37 - .L_36)
.L_36:
        /*003c*/ 	.word	0x00000000
        /*0040*/ 	.short	0x0000
        /*0042*/ 	.short	0x0000
        /*0044*/ 	.byte	0x00, 0xf5, 0x21, 0x00


	//----- nvinfo : EIATTR_SPARSE_MMA_MASK
	.align		4
.L_37:
        /*0048*/ 	.byte	0x03, 0x50
        /*004a*/ 	.short	0x0000


	//----- nvinfo : EIATTR_MAXREG_COUNT
	.align		4
        /*004c*/ 	.byte	0x03, 0x1b
        /*004e*/ 	.short	0x00ff


	//----- nvinfo : EIATTR_MERCURY_ISA_VERSION
	.align		4
        /*0050*/ 	.byte	0x03, 0x5f
        /*0052*/ 	.short	0x0101


	//----- nvinfo : EIATTR_UNUSED_LOAD_BYTE_OFFSET
	.align		4
        /*0054*/ 	.byte	0x04, 0x44
        /*0056*/ 	.short	(.L_39 - .L_38)


	//   ....[0]....
.L_38:
        /*0058*/ 	.word	0x000000d0
        /*005c*/ 	.word	0x00000fff


	//----- nvinfo : EIATTR_VRC_CTA_INIT_COUNT
	.align		4
.L_39:
        /*0060*/ 	.byte	0x02, 0x4a
	.zero		1
	.zero		1


	//----- nvinfo : EIATTR_EXIT_INSTR_OFFSETS
	.align		4
        /*0064*/ 	.byte	0x04, 0x1c
        /*0066*/ 	.short	(.L_41 - .L_40)


	//   ....[0]....
.L_40:
        /*0068*/ 	.word	0x00000070


	//   ....[1]....
        /*006c*/ 	.word	0x000001f0


	//   ....[2]....
        /*0070*/ 	.word	0x00000260


	//----- nvinfo : EIATTR_CBANK_PARAM_SIZE
	.align		4
.L_41:
        /*0074*/ 	.byte	0x03, 0x19
        /*0076*/ 	.short	0x001c


	//----- nvinfo : EIATTR_PARAM_CBANK
	.align		4
        /*0078*/ 	.byte	0x04, 0x0a
        /*007a*/ 	.short	(.L_43 - .L_42)
	.align		4
.L_42:
        /*007c*/ 	.word	index@(.nv.constant0.initialize_instances)
        /*0080*/ 	.short	0x0380
        /*0082*/ 	.short	0x001c


	//----- nvinfo : EIATTR_SW_WAR
	.align		4
.L_43:
        /*0084*/ 	.byte	0x04, 0x36
        /*0086*/ 	.short	(.L_45 - .L_44)
.L_44:
        /*0088*/ 	.word	0x00000008
.L_45:


//--------------------- .nv.callgraph             --------------------------
	.section	.nv.callgraph,"",@"SHT_CUDA_CALLGRAPH"
	.align	4
	.sectionentsize	8
	.align		4
        /*0000*/ 	.word	0x00000000
	.align		4
        /*0004*/ 	.word	0xffffffff
	.align		4
        /*0008*/ 	.word	0x00000000
	.align		4
        /*000c*/ 	.word	0xfffffffe
	.align		4
        /*0010*/ 	.word	0x00000000
	.align		4
        /*0014*/ 	.word	0xfffffffd
	.align		4
        /*0018*/ 	.word	0x00000000
	.align		4
        /*001c*/ 	.word	0xfffffffc


//--------------------- .text.update_instances    --------------------------
	.section	.text.update_instances,"ax",@progbits
	.align	128
        .global         update_instances
        .type           update_instances,@function
        .size           update_instances,(.L_x_2 - update_instances)
        .other          update_instances,@"STO_CUDA_ENTRY STV_DEFAULT"
update_instances:
.text.update_instances:
[----:B------:R-:W-:Y:S01]  /*0000*/  LDC R1, c[0x0][0x37c] ;  /* 0x0000df00ff017b82 */ /* 0x000fe20000000800 */
[----:B------:R-:W0:Y:S07]  /*0010*/  S2R R0, SR_TID.X ;  /* 0x0000000000007919 */ /* 0x000e2e0000002100 */
[----:B------:R-:W0:Y:S01]  /*0020*/  S2UR UR4, SR_CTAID.X ;  /* 0x00000000000479c3 */ /* 0x000e220000002500 */
[----:B------:R-:W1:Y:S07]  /*0030*/  LDCU UR5, c[0x0][0x390] ;  /* 0x00007200ff0577ac */ /* 0x000e6e0008000800 */
[----:B------:R-:W0:Y:S02]  /*0040*/  LDC R5, c[0x0][0x360] ;  /* 0x0000d800ff057b82 */ /* 0x000e240000000800 */
[----:B0-----:R-:W-:-:S05]  /*0050*/  IMAD R5, R5, UR4, R0 ;  /* 0x0000000405057c24 */ /* 0x001fca000f8e0200 */
[----:B-1----:R-:W-:-:S13]  /*0060*/  ISETP.GE.U32.AND P0, PT, R5, UR5, PT ;  /* 0x0000000505007c0c */ /* 0x002fda000bf06070 */
[----:B------:R-:W-:Y:S05]  /*0070*/  @P0 EXIT ;  /* 0x000000000000094d */ /* 0x000fea0003800000 */
[----:B------:R-:W0:Y:S01]  /*0080*/  LDC.64 R2, c[0x0][0x388] ;  /* 0x0000e200ff027b82 */ /* 0x000e220000000a00 */
[----:B------:R-:W1:Y:S01]  /*0090*/  LDCU.64 UR4, c[0x0][0x358] ;  /* 0x00006b00ff0477ac */ /* 0x000e620008000a00 */
[----:B0-----:R-:W-:-:S06]  /*00a0*/  IMAD.WIDE.U32 R2, R5, 0x40, R2 ;  /* 0x0000004005027825 */ /* 0x001fcc00078e0002 */
[----:B------:R-:W0:Y:S01]  /*00b0*/  LDC.64 R4, c[0x0][0x380] ;  /* 0x0000e000ff047b82 */ /* 0x000e220000000a00 */
[----:B-1----:R-:W2:Y:S02]  /*00c0*/  LDG.E.128.CONSTANT R8, desc[UR4][R2.64] ;  /* 0x0000000402087981 */ /* 0x002ea4000c1e9d00 */
[C---:B--2---:R-:W-:Y:S01]  /*00d0*/  LOP3.LUT P0, RZ, R9.reuse, 0x2, RZ, 0xc0, !PT ;  /* 0x0000000209ff7812 */ /* 0x044fe2000780c0ff */
[----:B0-----:R-:W-:Y:S01]  /*00e0*/  IMAD.WIDE.U32 R4, R8, 0x50, R4 ;  /* 0x0000005008047825 */ /* 0x001fe200078e0004 */
[----:B------:R-:W-:-:S04]  /*00f0*/  LOP3.LUT R9, R9, 0x1, RZ, 0xc0, !PT ;  /* 0x0000000109097812 */ /* 0x000fc800078ec0ff */
[----:B------:R-:W-:-:S07]  /*0100*/  ISETP.NE.U32.AND P2, PT, R9, 0x1, PT ;  /* 0x000000010900780c */ /* 0x000fce0003f45070 */
[----:B------:R-:W-:-:S04]  /*0110*/  @P0 ISETP.NE.AND P1, PT, R10, RZ, PT ;  /* 0x000000ff0a00020c */ /* 0x000fc80003f25270 */
[----:B------:R-:W-:-:S05]  /*0120*/  @P0 SEL R7, RZ, 0xff, !P1 ;  /* 0x000000ffff070807 */ /* 0x000fca0004800000 */
[----:B------:R0:W-:Y:S01]  /*0130*/  @P0 STG.E desc[UR4][R4.64+0x38], R7 ;  /* 0x0000380704000986 */ /* 0x0001e2000c101904 */
[----:B------:R-:W-:Y:S05]  /*0140*/  @P2 EXIT ;  /* 0x000000000000294d */ /* 0x000fea0003800000 */
[----:B------:R-:W2:Y:S04]  /*0150*/  LDG.E.128.CONSTANT R8, desc[UR4][R2.64+0x10] ;  /* 0x0000100402087981 */ /* 0x000ea8000c1e9d00 */
[----:B------:R-:W3:Y:S04]  /*0160*/  LDG.E.128.CONSTANT R12, desc[UR4][R2.64+0x20] ;  /* 0x00002004020c7981 */ /* 0x000ee8000c1e9d00 */
[----:B------:R-:W4:Y:S04]  /*0170*/  LDG.E.128.CONSTANT R16, desc[UR4][R2.64+0x30] ;  /* 0x0000300402107981 */ /* 0x000f28000c1e9d00 */
[----:B--2---:R-:W-:Y:S04]  /*0180*/  STG.E.128 desc[UR4][R4.64], R8 ;  /* 0x0000000804007986 */ /* 0x004fe8000c101d04 */
[----:B---3--:R-:W-:Y:S04]  /*0190*/  STG.E.128 desc[UR4][R4.64+0x10], R12 ;  /* 0x0000100c04007986 */ /* 0x008fe8000c101d04 */
[----:B----4-:R-:W-:Y:S01]  /*01a0*/  STG.E.128 desc[UR4][R4.64+0x20], R16 ;  /* 0x0000201004007986 */ /* 0x010fe2000c101d04 */
[----:B------:R-:W-:Y:S05]  /*01b0*/  EXIT ;  /* 0x000000000000794d */ /* 0x000fea0003800000 */
.L_x_0:
[----:B------:R-:W-:-:S00]  /*01c0*/  BRA `(.L_x_0) ;  /* 0xfffffffc00fc7947 */ /* 0x000fc0000383ffff */
[----:B------:R-:W-:-:S00]  /*01d0*/  NOP ;  /* 0x0000000000007918 */ /* 0x000fc00000000000 */
        /* <DEDUP_REMOVED lines=10> */
.L_x_2:


//--------------------- .text.initialize_instances --------------------------
	.section	.text.initialize_instances,"ax",@progbits
	.align	128
        .global         initialize_instances
        .type           initialize_instances,@function
        .size           initialize_instances,(.L_x_3 - initialize_instances)
        .other          initialize_instances,@"STO_CUDA_ENTRY STV_DEFAULT"
initialize_instances:
.text.initialize_instances:
        /* <DEDUP_REMOVED lines=9> */
[----:B------:R-:W1:Y:S07]  /*0090*/  LDCU.64 UR4, c[0x0][0x358] ;  /* 0x00006b00ff0477ac */ /* 0x000e6e0008000a00 */
[----:B------:R-:W2:Y:S08]  /*00a0*/  LDC.64 R8, c[0x0][0x388] ;  /* 0x0000e200ff087b82 */ /* 0x000eb00000000a00 */
[----:B------:R-:W3:Y:S01]  /*00b0*/  LDC.64 R12, c[0x0][0x380] ;  /* 0x0000e000ff0c7b82 */ /* 0x000ee20000000a00 */
[----:B0-----:R-:W-:-:S05]  /*00c0*/  IMAD.WIDE.U32 R2, R5, 0x40, R2 ;  /* 0x0000004005027825 */ /* 0x001fca00078e0002 */
[----:B-1----:R-:W2:Y:S02]  /*00d0*/  LDG.E.128.CONSTANT R4, desc[UR4][R2.64] ;  /* 0x0000000402047981 */ /* 0x002ea4000c1e9d00 */
[----:B--2---:R-:W-:-:S04]  /*00e0*/  IMAD.WIDE.U32 R8, R4, 0x8, R8 ;  /* 0x0000000804087825 */ /* 0x004fc800078e0008 */
[----:B---3--:R-:W-:Y:S01]  /*00f0*/  IMAD.WIDE.U32 R12, R4, 0x50, R12 ;  /* 0x00000050040c7825 */ /* 0x008fe200078e000c */
[----:B------:R0:W2:Y:S04]  /*0100*/  LDG.E.64.CONSTANT R14, desc[UR4][R8.64] ;  /* 0x00000004080e7981 */ /* 0x0000a8000c1e9b00 */
[----:B------:R1:W3:Y:S01]  /*0110*/  LDG.E R10, desc[UR4][R12.64+0x38] ;  /* 0x000038040c0a7981 */ /* 0x0002e2000c1e1900 */
[C---:B------:R-:W-:Y:S01]  /*0120*/  LOP3.LUT P0, RZ, R5.reuse, 0x2, RZ, 0xc0, !PT ;  /* 0x0000000205ff7812 */ /* 0x040fe2000780c0ff */
[----:B------:R-:W-:Y:S01]  /*0130*/  IMAD.MOV.U32 R11, RZ, RZ, 0x5 ;  /* 0x00000005ff0b7424 */ /* 0x000fe200078e00ff */
[----:B------:R-:W-:Y:S02]  /*0140*/  LOP3.LUT R5, R5, 0x1, RZ, 0xc0, !PT ;  /* 0x0000000105057812 */ /* 0x000fe400078ec0ff */
[----:B------:R-:W-:-:S02]  /*0150*/  ISETP.NE.AND P1, PT, R6, RZ, PT ;  /* 0x000000ff0600720c */ /* 0x000fc40003f25270 */
[----:B------:R-:W-:Y:S02]  /*0160*/  CS2R R6, SRZ ;  /* 0x0000000000067805 */ /* 0x000fe4000001ff00 */
[----:B------:R-:W-:Y:S01]  /*0170*/  ISETP.NE.U32.AND P2, PT, R5, 0x1, PT ;  /* 0x000000010500780c */ /* 0x000fe20003f45070 */
[----:B0-----:R-:W-:Y:S01]  /*0180*/  IMAD.MOV.U32 R9, RZ, RZ, RZ ;  /* 0x000000ffff097224 */ /* 0x001fe200078e00ff */
[----:B------:R-:W-:Y:S01]  /*0190*/  MOV R8, R4 ;  /* 0x0000000400087202 */ /* 0x000fe20000000f00 */
[----:B--2---:R-:W-:Y:S01]  /*01a0*/  IMAD.MOV.U32 R4, RZ, RZ, R14 ;  /* 0x000000ffff047224 */ /* 0x004fe200078e000e */
[----:B------:R-:W-:Y:S02]  /*01b0*/  MOV R5, R15 ;  /* 0x0000000f00057202 */ /* 0x000fe40000000f00 */
[----:B---3--:R-:W-:-:S03]  /*01c0*/  @P0 SEL R10, RZ, 0xff, !P1 ;  /* 0x000000ffff0a0807 */ /* 0x008fc60004800000 */
[----:B------:R1:W-:Y:S04]  /*01d0*/  STG.E.128 desc[UR4][R12.64+0x40], R4 ;  /* 0x000040040c007986 */ /* 0x0003e8000c101d04 */
[----:B------:R1:W-:Y:S01]  /*01e0*/  STG.E.128 desc[UR4][R12.64+0x30], R8 ;  /* 0x000030080c007986 */ /* 0x0003e2000c101d04 */
[----:B------:R-:W-:Y:S05]  /*01f0*/  @P2 EXIT ;  /* 0x000000000000294d */ /* 0x000fea0003800000 */
[----:B-1----:R-:W2:Y:S04]  /*0200*/  LDG.E.128.CONSTANT R4, desc[UR4][R2.64+0x10] ;  /* 0x0000100402047981 */ /* 0x002ea8000c1e9d00 */
[----:B------:R-:W3:Y:S04]  /*0210*/  LDG.E.128.CONSTANT R8, desc[UR4][R2.64+0x20] ;  /* 0x0000200402087981 */ /* 0x000ee8000c1e9d00 */
[----:B------:R-:W4:Y:S04]  /*0220*/  LDG.E.128.CONSTANT R16, desc[UR4][R2.64+0x30] ;  /* 0x0000300402107981 */ /* 0x000f28000c1e9d00 */
[----:B--2---:R-:W-:Y:S04]  /*0230*/  STG.E.128 desc[UR4][R12.64], R4 ;  /* 0x000000040c007986 */ /* 0x004fe8000c101d04 */
[----:B---3--:R-:W-:Y:S04]  /*0240*/  STG.E.128 desc[UR4][R12.64+0x10], R8 ;  /* 0x000010080c007986 */ /* 0x008fe8000c101d04 */
[----:B----4-:R-:W-:Y:S01]  /*0250*/  STG.E.128 desc[UR4][R12.64+0x20], R16 ;  /* 0x000020100c007986 */ /* 0x010fe2000c101d04 */
[----:B------:R-:W-:Y:S05]  /*0260*/  EXIT ;  /* 0x000000000000794d */ /* 0x000fea0003800000 */
.L_x_1:
        /* <DEDUP_REMOVED lines=9> */
.L_x_3:


//--------------------- .nv.shared.reserved.0     --------------------------
	.section	.nv.shared.reserved.0,"aw",@nobits
	.weak		__nv_reservedSMEM_offset_0_alias
	.size		__nv_reservedSMEM_offset_0_alias, 0, 64
	.other		__nv_reservedSMEM_offset_0_alias,@"STO_CUDA_RESERVED_SHARED STV_DEFAULT"
__nv_reservedSMEM_offset_0_alias:
	.zero		0
	.zero		64


//--------------------- .nv.constant0.update_instances --------------------------
	.section	.nv.constant0.update_instances,"a",@progbits
	.sectionflags	@""
	.align	4
.nv.constant0.update_instances:
	.zero		916


//--------------------- .nv.constant0.initialize_instances --------------------------
	.section	.nv.constant0.initialize_instances,"a",@progbits
	.sectionflags	@""
	.align	4
.nv.constant0.initialize_instances:
	.zero		924


//--------------------- SYMBOLS --------------------------

	.type		.nv.reservedSmem.offset0,@object
	.size		.nv.reservedSmem.offset0,0x4
